	.headerflags	@"EF_CUDA_TEXMODE_UNIFIED EF_CUDA_64BIT_ADDRESS EF_CUDA_ACCELERATORS EF_CUDA_SM90 EF_CUDA_VIRTUAL_SM(EF_CUDA_SM90)"
	.elftype	@"ET_EXEC"


//--------------------- .nv.info                  --------------------------
	.section	.nv.info,"",@"SHT_CUDA_INFO"
	.align	4


	//----- nvinfo : EIATTR_REGCOUNT
	.align		4
        /*0000*/ 	.byte	0x04, 0x2f
        /*0002*/ 	.short	(.L_3 - .L_2)
	.align		4
.L_2:
        /*0004*/ 	.word	index@(triton_poi_fused__native_batch_norm_legit_no_training_relu_2)
        /*0008*/ 	.word	0x00000020


	//----- nvinfo : EIATTR_MIN_STACK_SIZE
	.align		4
.L_3:
        /*000c*/ 	.byte	0x04, 0x12
        /*000e*/ 	.short	(.L_5 - .L_4)
	.align		4
.L_4:
        /*0010*/ 	.word	index@(triton_poi_fused__native_batch_norm_legit_no_training_relu_2)
        /*0014*/ 	.word	0x00000000


	//----- nvinfo : EIATTR_FRAME_SIZE
	.align		4
.L_5:
        /*0018*/ 	.byte	0x04, 0x11
        /*001a*/ 	.short	(.L_7 - .L_6)
	.align		4
.L_6:
        /*001c*/ 	.word	index@(triton_poi_fused__native_batch_norm_legit_no_training_relu_2)
        /*0020*/ 	.word	0x00000000


	//----- nvinfo : EIATTR_MIN_STACK_SIZE
	.align		4
.L_7:
        /*0024*/ 	.byte	0x04, 0x12
        /*0026*/ 	.short	(.L_9 - .L_8)
	.align		4
.L_8:
        /*0028*/ 	.word	index@(triton_poi_fused__native_batch_norm_legit_no_training_relu_2)
        /*002c*/ 	.word	0x00000000
.L_9:


//--------------------- .nv.info.triton_poi_fused__native_batch_norm_legit_no_training_relu_2 --------------------------
	.section	.nv.info.triton_poi_fused__native_batch_norm_legit_no_training_relu_2,"",@"SHT_CUDA_INFO"
	.sectionflags	@""
	.align	4


	//----- nvinfo : EIATTR_CUDA_API_VERSION
	.align		4
        /*0000*/ 	.byte	0x04, 0x37
        /*0002*/ 	.short	(.L_11 - .L_10)
.L_10:
        /*0004*/ 	.word	0x0000007c


	//----- nvinfo : EIATTR_KPARAM_INFO
	.align		4
.L_11:
        /*0008*/ 	.byte	0x04, 0x17
        /*000a*/ 	.short	(.L_13 - .L_12)
.L_12:
        /*000c*/ 	.word	0x00000000
        /*0010*/ 	.short	0x0006
        /*0012*/ 	.short	0x0030
        /*0014*/ 	.byte	0x00, 0xf0, 0x11, 0x00


	//----- nvinfo : EIATTR_KPARAM_INFO
	.align		4
.L_13:
        /*0018*/ 	.byte	0x04, 0x17
        /*001a*/ 	.short	(.L_15 - .L_14)
.L_14:
        /*001c*/ 	.word	0x00000000
        /*0020*/ 	.short	0x0005
        /*0022*/ 	.short	0x0028
        /*0024*/ 	.byte	0x00, 0xf4, 0x21, 0x00


	//----- nvinfo : EIATTR_KPARAM_INFO
	.align		4
.L_15:
        /*0028*/ 	.byte	0x04, 0x17
        /*002a*/ 	.short	(.L_17 - .L_16)
.L_16:
        /*002c*/ 	.word	0x00000000
        /*0030*/ 	.short	0x0004
        /*0032*/ 	.short	0x0020
        /*0034*/ 	.byte	0x00, 0xf4, 0x21, 0x00


	//----- nvinfo : EIATTR_KPARAM_INFO
	.align		4
.L_17:
        /*0038*/ 	.byte	0x04, 0x17
        /*003a*/ 	.short	(.L_19 - .L_18)
.L_18:
        /*003c*/ 	.word	0x00000000
        /*0040*/ 	.short	0x0003
        /*0042*/ 	.short	0x0018
        /*0044*/ 	.byte	0x00, 0xf4, 0x21, 0x00


	//----- nvinfo : EIATTR_KPARAM_INFO
	.align		4
.L_19:
        /*0048*/ 	.byte	0x04, 0x17
        /*004a*/ 	.short	(.L_21 - .L_20)
.L_20:
        /*004c*/ 	.word	0x00000000
        /*0050*/ 	.short	0x0002
        /*0052*/ 	.short	0x0010
        /*0054*/ 	.byte	0x00, 0xf4, 0x21, 0x00


	//----- nvinfo : EIATTR_KPARAM_INFO
	.align		4
.L_21:
        /*0058*/ 	.byte	0x04, 0x17
        /*005a*/ 	.short	(.L_23 - .L_22)
.L_22:
        /*005c*/ 	.word	0x00000000
        /*0060*/ 	.short	0x0001
        /*0062*/ 	.short	0x0008
        /*0064*/ 	.byte	0x00, 0xf4, 0x21, 0x00


	//----- nvinfo : EIATTR_KPARAM_INFO
	.align		4
.L_23:
        /*0068*/ 	.byte	0x04, 0x17
        /*006a*/ 	.short	(.L_25 - .L_24)
.L_24:
        /*006c*/ 	.word	0x00000000
        /*0070*/ 	.short	0x0000
        /*0072*/ 	.short	0x0000
        /*0074*/ 	.byte	0x00, 0xf4, 0x21, 0x00


	//----- nvinfo : EIATTR_SPARSE_MMA_MASK
	.align		4
.L_25:
        /*0078*/ 	.byte	0x03, 0x50
        /*007a*/ 	.short	0x0000


	//----- nvinfo : EIATTR_MAXREG_COUNT
	.align		4
        /*007c*/ 	.byte	0x03, 0x1b
        /*007e*/ 	.short	0x00ff


	//----- nvinfo : EIATTR_EXIT_INSTR_OFFSETS
	.align		4
        /*0080*/ 	.byte	0x04, 0x1c
        /*0082*/ 	.short	(.L_27 - .L_26)


	//   ....[0]....
.L_26:
        /*0084*/ 	.word	0x00000710


	//----- nvinfo : EIATTR_REQNTID
	.align		4
.L_27:
        /*0088*/ 	.byte	0x04, 0x10
        /*008a*/ 	.short	(.L_29 - .L_28)
.L_28:
        /*008c*/ 	.word	0x00000080
        /*0090*/ 	.word	0x00000001
        /*0094*/ 	.word	0x00000001


	//----- nvinfo : EIATTR_CBANK_PARAM_SIZE
	.align		4
.L_29:
        /*0098*/ 	.byte	0x03, 0x19
        /*009a*/ 	.short	0x0034


	//----- nvinfo : EIATTR_PARAM_CBANK
	.align		4
        /*009c*/ 	.byte	0x04, 0x0a
        /*009e*/ 	.short	(.L_31 - .L_30)
	.align		4
.L_30:
        /*00a0*/ 	.word	index@(.nv.constant0.triton_poi_fused__native_batch_norm_legit_no_training_relu_2)
        /*00a4*/ 	.short	0x0210
        /*00a6*/ 	.short	0x0034


	//----- nvinfo : EIATTR_SW_WAR
	.align		4
.L_31:
        /*00a8*/ 	.byte	0x04, 0x36
        /*00aa*/ 	.short	(.L_33 - .L_32)
.L_32:
        /*00ac*/ 	.word	0x00000008
.L_33:


//--------------------- .nv.callgraph             --------------------------
	.section	.nv.callgraph,"",@"SHT_CUDA_CALLGRAPH"
	.align	4
	.sectionentsize	8
	.align		4
        /*0000*/ 	.word	0x00000000
	.align		4
        /*0004*/ 	.word	0xffffffff
	.align		4
        /*0008*/ 	.word	0x00000000
	.align		4
        /*000c*/ 	.word	0xfffffffe
	.align		4
        /*0010*/ 	.word	0x00000000
	.align		4
        /*0014*/ 	.word	0xfffffffd
	.align		4
        /*0018*/ 	.word	0x00000000
	.align		4
        /*001c*/ 	.word	0xfffffffc


//--------------------- .nv.constant4             --------------------------
	.section	.nv.constant4,"a",@progbits
	.align	8
	.align		8
.nv.constant4:
        /*0000*/ 	.dword	_$_str
	.align		8
        /*0008*/ 	.dword	_$_str_$_2


//--------------------- .text.triton_poi_fused__native_batch_norm_legit_no_training_relu_2 --------------------------
	.section	.text.triton_poi_fused__native_batch_norm_legit_no_training_relu_2,"ax",@progbits
	.align	128
        .global         triton_poi_fused__native_batch_norm_legit_no_training_relu_2
        .type           triton_poi_fused__native_batch_norm_legit_no_training_relu_2,@function
        .size           triton_poi_fused__native_batch_norm_legit_no_training_relu_2,(.L_x_1 - triton_poi_fused__native_batch_norm_legit_no_training_relu_2)
        .other          triton_poi_fused__native_batch_norm_legit_no_training_relu_2,@"STO_CUDA_ENTRY STV_DEFAULT"
triton_poi_fused__native_batch_norm_legit_no_training_relu_2:
.text.triton_poi_fused__native_batch_norm_legit_no_training_relu_2:
[----:B------:R-:W-:Y:S01]  /*0000*/  LDC R1, c[0x0][0x28] ;  /* 0x00000a00ff017b82 */ /* 0x000fe20000000800 */
[----:B------:R-:W1:Y:S07]  /*0010*/  S2R R0, SR_TID.X ;  /* 0x0000000000007919 */ /* 0x000e6e0000002100 */
[----:B------:R-:W2:Y:S01]  /*0020*/  LDC.64 R4, c[0x0][0x220] ;  /* 0x00008800ff047b82 */ /* 0x000ea20000000a00 */
[----:B------:R-:W-:Y:S01]  /*0030*/  ULDC.64 UR4, c[0x0][0x208] ;  /* 0x0000820000047ab9 */ /* 0x000fe20000000a00 */
[----:B------:R-:W3:Y:S06]  /*0040*/  S2R R7, SR_CTAID.X ;  /* 0x0000000000077919 */ /* 0x000eec0000002500 */
[----:B------:R-:W4:Y:S08]  /*0050*/  LDC.64 R12, c[0x0][0x218] ;  /* 0x00008600ff0c7b82 */ /* 0x000f300000000a00 */
[----:B------:R-:W5:Y:S08]  /*0060*/  LDC.64 R22, c[0x0][0x210] ;  /* 0x00008400ff167b82 */ /* 0x000f700000000a00 */
[----:B------:R-:W5:Y:S01]  /*0070*/  LDC.64 R20, c[0x0][0x228] ;  /* 0x00008a00ff147b82 */ /* 0x000f620000000a00 */
[----:B-1----:R-:W-:-:S07]  /*0080*/  SHF.L.U32 R0, R0, 0x2, RZ ;  /* 0x0000000200007819 */ /* 0x002fce00000006ff */
[----:B------:R-:W1:Y:S01]  /*0090*/  LDC.64 R24, c[0x0][0x230] ;  /* 0x00008c00ff187b82 */ /* 0x000e620000000a00 */
[----:B---3--:R-:W-:Y:S02]  /*00a0*/  SHF.R.S32.HI R3, RZ, 0x15, R7 ;  /* 0x00000015ff037819 */ /* 0x008fe40000011407 */
[----:B------:R-:W-:Y:S02]  /*00b0*/  LOP3.LUT R0, R0, 0x1fc, RZ, 0xc0, !PT ;  /* 0x000001fc00007812 */ /* 0x000fe400078ec0ff */
[----:B------:R-:W-:Y:S02]  /*00c0*/  SGXT R3, R3, 0x1 ;  /* 0x000000010303781a */ /* 0x000fe40000000200 */
[----:B------:R-:W-:-:S04]  /*00d0*/  LEA R0, R7, R0, 0xa ;  /* 0x0000000007007211 */ /* 0x000fc800078e50ff */
[----:B------:R-:W-:-:S04]  /*00e0*/  LEA.HI R3, R3, R0, RZ, 0x5 ;  /* 0x0000000003037211 */ /* 0x000fc800078f28ff */
[----:B------:R-:W-:-:S04]  /*00f0*/  LOP3.LUT R3, R3, 0xffffffe0, RZ, 0xc0, !PT ;  /* 0xffffffe003037812 */ /* 0x000fc800078ec0ff */
[----:B------:R-:W-:-:S05]  /*0100*/  IADD3 R3, R0, -R3, RZ ;  /* 0x8000000300037210 */ /* 0x000fca0007ffe0ff */
[----:B--2---:R-:W-:-:S06]  /*0110*/  IMAD.WIDE R4, R3, 0x4, R4 ;  /* 0x0000000403047825 */ /* 0x004fcc00078e0204 */
[----:B------:R-:W2:Y:S01]  /*0120*/  LDG.E.EL.128 R4, desc[UR4][R4.64] ;  /* 0x0000000404047981 */ /* 0x000ea2000c2e1d00 */
[----:B----4-:R-:W-:-:S04]  /*0130*/  IMAD.WIDE R12, R3, 0x4, R12 ;  /* 0x00000004030c7825 */ /* 0x010fc800078e020c */
[----:B-----5:R-:W-:Y:S02]  /*0140*/  IMAD.WIDE R22, R0, 0x4, R22 ;  /* 0x0000000400167825 */ /* 0x020fe400078e0216 */
[----:B------:R-:W3:Y:S02]  /*0150*/  LDG.E.EL.128 R12, desc[UR4][R12.64] ;  /* 0x000000040c0c7981 */ /* 0x000ee4000c2e1d00 */
[C---:B0-----:R-:W-:Y:S02]  /*0160*/  IMAD.WIDE R20, R3.reuse, 0x4, R20 ;  /* 0x0000000403147825 */ /* 0x041fe400078e0214 */
[----:B------:R-:W3:Y:S02]  /*0170*/  LDG.E.128 R16, desc[UR4][R22.64+0x800] ;  /* 0x0008000416107981 */ /* 0x000ee4000c1e1d00 */
[----:B-1----:R-:W-:-:S04]  /*0180*/  IMAD.WIDE R24, R3, 0x4, R24 ;  /* 0x0000000403187825 */ /* 0x002fc800078e0218 */
[----:B--2---:R-:W-:Y:S01]  /*0190*/  FADD R6, R6, 9.9999997473787516356e-06 ;  /* 0x3727c5ac06067421 */ /* 0x004fe20000000000 */
[----:B------:R-:W-:Y:S01]  /*01a0*/  FADD R2, R4, 9.9999997473787516356e-06 ;  /* 0x3727c5ac04027421 */ /* 0x000fe20000000000 */
[----:B------:R-:W-:-:S03]  /*01b0*/  FADD R8, R5, 9.9999997473787516356e-06 ;  /* 0x3727c5ac05087421 */ /* 0x000fc60000000000 */
[----:B------:R-:W0:Y:S08]  /*01c0*/  MUFU.SQRT R26, R2 ;  /* 0x00000002001a7308 */ /* 0x000e300000002000 */
[----:B------:R-:W1:Y:S01]  /*01d0*/  MUFU.SQRT R6, R6 ;  /* 0x0000000600067308 */ /* 0x000e620000002000 */
[----:B0-----:R-:W-:-:S07]  /*01e0*/  FSETP.GT.AND P0, PT, R26, 8.50705917302346158658e+37, PT ;  /* 0x7e8000001a00780b */ /* 0x001fce0003f04000 */
[----:B------:R0:W2:Y:S01]  /*01f0*/  MUFU.SQRT R27, R8 ;  /* 0x00000008001b7308 */ /* 0x0000a20000002000 */
[----:B------:R-:W-:Y:S02]  /*0200*/  FSETP.GEU.AND P3, PT, R26, 1.175494350822287508e-38, PT ;  /* 0x008000001a00780b */ /* 0x000fe40003f6e000 */
[C---:B-1----:R-:W-:Y:S02]  /*0210*/  FSETP.GT.AND P2, PT, R6.reuse, 8.50705917302346158658e+37, PT ;  /* 0x7e8000000600780b */ /* 0x042fe40003f44000 */
[----:B------:R-:W-:Y:S01]  /*0220*/  FSETP.GEU.AND P5, PT, R6, 1.175494350822287508e-38, PT ;  /* 0x008000000600780b */ /* 0x000fe20003fae000 */
[----:B------:R-:W-:Y:S01]  /*0230*/  HFMA2.MMA R2, -RZ, RZ, 1.625, 0 ;  /* 0x3e800000ff027435 */ /* 0x000fe200000001ff */
[----:B0-----:R-:W4:Y:S01]  /*0240*/  LDG.E.128 R8, desc[UR4][R22.64] ;  /* 0x0000000416087981 */ /* 0x001f22000c1e1d00 */
[----:B------:R-:W-:Y:S01]  /*0250*/  @P0 FMUL R26, R26, 0.25 ;  /* 0x3e8000001a1a0820 */ /* 0x000fe20000400000 */
[----:B--2---:R-:W-:-:S05]  /*0260*/  FSETP.GT.AND P1, PT, R27, 8.50705917302346158658e+37, PT ;  /* 0x7e8000001b00780b */ /* 0x004fca0003f24000 */
[----:B------:R-:W-:Y:S01]  /*0270*/  @!P3 FMUL R26, R26, 16777216 ;  /* 0x4b8000001a1ab820 */ /* 0x000fe20000400000 */
[C---:B------:R-:W-:Y:S01]  /*0280*/  FSETP.GEU.AND P4, PT, R27.reuse, 1.175494350822287508e-38, PT ;  /* 0x008000001b00780b */ /* 0x040fe20003f8e000 */
[----:B------:R-:W-:Y:S02]  /*0290*/  @P2 FMUL R6, R6, 0.25 ;  /* 0x3e80000006062820 */ /* 0x000fe40000400000 */
[----:B------:R0:W1:Y:S01]  /*02a0*/  MUFU.RCP R5, R26 ;  /* 0x0000001a00057308 */ /* 0x0000620000001000 */
[----:B------:R-:W2:Y:S01]  /*02b0*/  LDG.E.EL.128 R20, desc[UR4][R20.64] ;  /* 0x0000000414147981 */ /* 0x000ea2000c2e1d00 */
[----:B------:R-:W-:Y:S02]  /*02c0*/  @!P5 FMUL R6, R6, 16777216 ;  /* 0x4b8000000606d820 */ /* 0x000fe40000400000 */
[----:B------:R-:W-:-:S04]  /*02d0*/  @P1 FMUL R27, R27, 0.25 ;  /* 0x3e8000001b1b1820 */ /* 0x000fc80000400000 */
[----:B------:R-:W5:Y:S02]  /*02e0*/  MUFU.RCP R6, R6 ;  /* 0x0000000600067308 */ /* 0x000f640000001000 */
[----:B------:R-:W-:Y:S01]  /*02f0*/  @!P4 FMUL R27, R27, 16777216 ;  /* 0x4b8000001b1bc820 */ /* 0x000fe20000400000 */
[----:B0-----:R-:W-:-:S05]  /*0300*/  FSEL R26, R2, 1, P0 ;  /* 0x3f800000021a7808 */ /* 0x001fca0000000000 */
[----:B------:R0:W-:Y:S01]  /*0310*/  MUFU.RCP R4, R27 ;  /* 0x0000001b00047308 */ /* 0x0001e20000001000 */
[----:B------:R-:W-:Y:S01]  /*0320*/  @!P3 FMUL R26, R26, 16777216 ;  /* 0x4b8000001a1ab820 */ /* 0x000fe20000400000 */
[----:B0-----:R-:W-:-:S03]  /*0330*/  FSEL R27, R2, 1, P2 ;  /* 0x3f800000021b7808 */ /* 0x001fc60001000000 */
[----:B-1----:R-:W-:Y:S02]  /*0340*/  FMUL R3, R5, R26 ;  /* 0x0000001a05037220 */ /* 0x002fe40000400000 */
[----:B------:R-:W-:-:S04]  /*0350*/  @!P5 FMUL R27, R27, 16777216 ;  /* 0x4b8000001b1bd820 */ /* 0x000fc80000400000 */
[----:B-----5:R-:W-:Y:S02]  /*0360*/  FMUL R5, R6, R27 ;  /* 0x0000001b06057220 */ /* 0x020fe40000400000 */
[----:B------:R-:W2:Y:S01]  /*0370*/  LDG.E.EL.128 R24, desc[UR4][R24.64] ;  /* 0x0000000418187981 */ /* 0x000ea2000c2e1d00 */
[----:B------:R-:W-:-:S04]  /*0380*/  FADD R7, R7, 9.9999997473787516356e-06 ;  /* 0x3727c5ac07077421 */ /* 0x000fc80000000000 */
[----:B------:R0:W1:Y:S01]  /*0390*/  MUFU.SQRT R28, R7 ;  /* 0x00000007001c7308 */ /* 0x0000620000002000 */
[----:B------:R-:W-:Y:S01]  /*03a0*/  FSEL R29, R2, 1, P1 ;  /* 0x3f800000021d7808 */ /* 0x000fe20000800000 */
[----:B0-----:R-:W0:Y:S01]  /*03b0*/  LDC.64 R6, c[0x0][0x238] ;  /* 0x00008e00ff067b82 */ /* 0x001e220000000a00 */
[C---:B-1----:R-:W-:Y:S02]  /*03c0*/  FSETP.GT.AND P0, PT, R28.reuse, 8.50705917302346158658e+37, PT ;  /* 0x7e8000001c00780b */ /* 0x042fe40003f04000 */
[----:B------:R-:W-:-:S11]  /*03d0*/  FSETP.GEU.AND P1, PT, R28, 1.175494350822287508e-38, PT ;  /* 0x008000001c00780b */ /* 0x000fd60003f2e000 */
[----:B------:R-:W-:-:S04]  /*03e0*/  @P0 FMUL R28, R28, 0.25 ;  /* 0x3e8000001c1c0820 */ /* 0x000fc80000400000 */
[----:B------:R-:W-:Y:S01]  /*03f0*/  @!P1 FMUL R28, R28, 16777216 ;  /* 0x4b8000001c1c9820 */ /* 0x000fe20000400000 */
[----:B------:R-:W-:-:S05]  /*0400*/  @!P4 FMUL R29, R29, 16777216 ;  /* 0x4b8000001d1dc820 */ /* 0x000fca0000400000 */
[----:B------:R-:W1:Y:S01]  /*0410*/  MUFU.RCP R28, R28 ;  /* 0x0000001c001c7308 */ /* 0x000e620000001000 */
[----:B------:R-:W-:Y:S01]  /*0420*/  FMUL R4, R4, R29 ;  /* 0x0000001d04047220 */ /* 0x000fe20000400000 */
[----:B------:R-:W-:-:S05]  /*0430*/  FSEL R29, R2, 1, P0 ;  /* 0x3f800000021d7808 */ /* 0x000fca0000000000 */
[----:B------:R-:W-:Y:S01]  /*0440*/  @!P1 FMUL R29, R29, 16777216 ;  /* 0x4b8000001d1d9820 */ /* 0x000fe20000400000 */
[----:B---3--:R-:W-:Y:S01]  /*0450*/  FADD R19, R19, -R15 ;  /* 0x8000000f13137221 */ /* 0x008fe20000000000 */
[----:B------:R-:W-:Y:S01]  /*0460*/  FADD R16, R16, -R12 ;  /* 0x8000000c10107221 */ /* 0x000fe20000000000 */
[----:B------:R-:W-:Y:S01]  /*0470*/  FADD R18, R18, -R14 ;  /* 0x8000000e12127221 */ /* 0x000fe20000000000 */
[----:B-1----:R-:W-:Y:S01]  /*0480*/  FMUL R2, R28, R29 ;  /* 0x0000001d1c027220 */ /* 0x002fe20000400000 */
[----:B------:R-:W-:Y:S01]  /*0490*/  FADD R17, R17, -R13 ;  /* 0x8000000d11117221 */ /* 0x000fe20000000000 */
[----:B----4-:R-:W-:Y:S01]  /*04a0*/  FADD R11, R11, -R15 ;  /* 0x8000000f0b0b7221 */ /* 0x010fe20000000000 */
[----:B------:R-:W-:Y:S01]  /*04b0*/  FADD R8, R8, -R12 ;  /* 0x8000000c08087221 */ /* 0x000fe20000000000 */
[----:B------:R-:W-:Y:S02]  /*04c0*/  FADD R12, R10, -R14 ;  /* 0x8000000e0a0c7221 */ /* 0x000fe40000000000 */
[C---:B------:R-:W-:Y:S01]  /*04d0*/  FMUL R10, R2.reuse, R11 ;  /* 0x0000000b020a7220 */ /* 0x040fe20000400000 */
[----:B------:R-:W-:Y:S01]  /*04e0*/  FMUL R2, R2, R19 ;  /* 0x0000001302027220 */ /* 0x000fe20000400000 */
[----:B------:R-:W-:Y:S01]  /*04f0*/  FADD R9, R9, -R13 ;  /* 0x8000000d09097221 */ /* 0x000fe20000000000 */
[C---:B------:R-:W-:Y:S01]  /*0500*/  FMUL R11, R5.reuse, R12 ;  /* 0x0000000c050b7220 */ /* 0x040fe20000400000 */
[----:B------:R-:W-:Y:S01]  /*0510*/  FMUL R5, R5, R18 ;  /* 0x0000001205057220 */ /* 0x000fe20000400000 */
[C---:B------:R-:W-:Y:S01]  /*0520*/  FMUL R15, R3.reuse, R8 ;  /* 0x00000008030f7220 */ /* 0x040fe20000400000 */
[C---:B------:R-:W-:Y:S01]  /*0530*/  FMUL R8, R4.reuse, R17 ;  /* 0x0000001104087220 */ /* 0x040fe20000400000 */
[----:B------:R-:W-:Y:S01]  /*0540*/  FMUL R13, R3, R16 ;  /* 0x00000010030d7220 */ /* 0x000fe20000400000 */
[----:B------:R-:W-:Y:S01]  /*0550*/  FMUL R12, R4, R9 ;  /* 0x00000009040c7220 */ /* 0x000fe20000400000 */
[----:B--2---:R-:W-:Y:S01]  /*0560*/  FFMA R2, R23, R2, R27 ;  /* 0x0000000217027223 */ /* 0x004fe2000000001b */
[----:B------:R-:W-:Y:S01]  /*0570*/  FFMA R5, R22, R5, R26 ;  /* 0x0000000516057223 */ /* 0x000fe2000000001a */
[----:B------:R-:W-:Y:S01]  /*0580*/  FFMA R8, R21, R8, R25 ;  /* 0x0000000815087223 */ /* 0x000fe20000000019 */
[----:B------:R-:W-:Y:S01]  /*0590*/  FFMA R10, R23, R10, R27 ;  /* 0x0000000a170a7223 */ /* 0x000fe2000000001b */
[C-C-:B------:R-:W-:Y:S01]  /*05a0*/  FFMA R3, R20.reuse, R15, R24.reuse ;  /* 0x0000000f14037223 */ /* 0x140fe20000000018 */
[----:B------:R-:W-:Y:S01]  /*05b0*/  FFMA R4, R20, R13, R24 ;  /* 0x0000000d14047223 */ /* 0x000fe20000000018 */
[----:B------:R-:W-:Y:S01]  /*05c0*/  FFMA R9, R21, R12, R25 ;  /* 0x0000000c15097223 */ /* 0x000fe20000000019 */
[----:B------:R-:W-:Y:S01]  /*05d0*/  FFMA R22, R22, R11, R26 ;  /* 0x0000000b16167223 */ /* 0x000fe2000000001a */
[----:B------:R-:W-:Y:S01]  /*05e0*/  FSETP.GEU.AND P6, PT, R2, RZ, PT ;  /* 0x000000ff0200720b */ /* 0x000fe20003fce000 */
[----:B0-----:R-:W-:Y:S01]  /*05f0*/  IMAD.WIDE R12, R0, 0x4, R6 ;  /* 0x00000004000c7825 */ /* 0x001fe200078e0206 */
[----:B------:R-:W-:-:S02]  /*0600*/  FSETP.GEU.AND P5, PT, R5, RZ, PT ;  /* 0x000000ff0500720b */ /* 0x000fc40003fae000 */
[----:B------:R-:W-:Y:S02]  /*0610*/  FSETP.GEU.AND P4, PT, R8, RZ, PT ;  /* 0x000000ff0800720b */ /* 0x000fe40003f8e000 */
[----:B------:R-:W-:Y:S02]  /*0620*/  FSETP.GEU.AND P3, PT, R10, RZ, PT ;  /* 0x000000ff0a00720b */ /* 0x000fe40003f6e000 */
[----:B------:R-:W-:Y:S02]  /*0630*/  SEL R7, R2, RZ, P6 ;  /* 0x000000ff02077207 */ /* 0x000fe40003000000 */
[----:B------:R-:W-:Y:S02]  /*0640*/  FSETP.GEU.AND P0, PT, R4, RZ, PT ;  /* 0x000000ff0400720b */ /* 0x000fe40003f0e000 */
[----:B------:R-:W-:Y:S02]  /*0650*/  FSETP.GEU.AND P2, PT, R22, RZ, PT ;  /* 0x000000ff1600720b */ /* 0x000fe40003f4e000 */
[----:B------:R-:W-:-:S02]  /*0660*/  FSETP.GEU.AND P1, PT, R9, RZ, PT ;  /* 0x000000ff0900720b */ /* 0x000fc40003f2e000 */
[----:B------:R-:W-:Y:S02]  /*0670*/  FSETP.GEU.AND P6, PT, R3, RZ, PT ;  /* 0x000000ff0300720b */ /* 0x000fe40003fce000 */
[----:B------:R-:W-:Y:S02]  /*0680*/  SEL R6, R5, RZ, P5 ;  /* 0x000000ff05067207 */ /* 0x000fe40002800000 */
[----:B------:R-:W-:Y:S02]  /*0690*/  SEL R5, R8, RZ, P4 ;  /* 0x000000ff08057207 */ /* 0x000fe40002000000 */
[----:B------:R-:W-:Y:S02]  /*06a0*/  SEL R11, R10, RZ, P3 ;  /* 0x000000ff0a0b7207 */ /* 0x000fe40001800000 */
[----:B------:R-:W-:Y:S02]  /*06b0*/  SEL R10, R22, RZ, P2 ;  /* 0x000000ff160a7207 */ /* 0x000fe40001000000 */
[----:B------:R-:W-:-:S02]  /*06c0*/  SEL R9, R9, RZ, P1 ;  /* 0x000000ff09097207 */ /* 0x000fc40000800000 */
[----:B------:R-:W-:Y:S02]  /*06d0*/  SEL R8, R3, RZ, P6 ;  /* 0x000000ff03087207 */ /* 0x000fe40003000000 */
[----:B------:R-:W-:-:S03]  /*06e0*/  SEL R4, R4, RZ, P0 ;  /* 0x000000ff04047207 */ /* 0x000fc60000000000 */
[----:B------:R-:W-:Y:S04]  /*06f0*/  STG.E.128 desc[UR4][R12.64], R8 ;  /* 0x000000080c007986 */ /* 0x000fe8000c101d04 */
[----:B------:R-:W-:Y:S01]  /*0700*/  STG.E.128 desc[UR4][R12.64+0x800], R4 ;  /* 0x000800040c007986 */ /* 0x000fe2000c101d04 */
[----:B------:R-:W-:Y:S05]  /*0710*/  EXIT ;  /* 0x000000000000794d */ /* 0x000fea0003800000 */
.L_x_0:
[----:B------:R-:W-:-:S00]  /*0720*/  BRA `(.L_x_0) ;  /* 0xfffffffc00fc7947 */ /* 0x000fc0000383ffff */
[----:B------:R-:W-:-:S00]  /*0730*/  NOP ;  /* 0x0000000000007918 */ /* 0x000fc00000000000 */
        /* <DEDUP_REMOVED lines=12> */
.L_x_1:


//--------------------- .nv.global.init           --------------------------
	.section	.nv.global.init,"aw",@progbits
.nv.global.init:
	.type		_$_str,@object
	.size		_$_str,(_$_str_$_2 - _$_str)
_$_str:
        /*0000*/ 	.byte	0x5f, 0x5f, 0x43, 0x55, 0x44, 0x41, 0x5f, 0x46, 0x54, 0x5a, 0x00
	.type		_$_str_$_2,@object
	.size		_$_str_$_2,(.L_1 - _$_str_$_2)
_$_str_$_2:
        /*000b*/ 	.byte	0x5f, 0x5f, 0x43, 0x55, 0x44, 0x41, 0x5f, 0x50, 0x52, 0x45, 0x43, 0x5f, 0x53, 0x51, 0x52, 0x54
        /*001b*/ 	.byte	0x00
.L_1:


//--------------------- .nv.constant0.triton_poi_fused__native_batch_norm_legit_no_training_relu_2 --------------------------
	.section	.nv.constant0.triton_poi_fused__native_batch_norm_legit_no_training_relu_2,"a",@progbits
	.sectionflags	@""
	.align	4
.nv.constant0.triton_poi_fused__native_batch_norm_legit_no_training_relu_2:
	.zero		580
